//
// Generated by NVIDIA NVVM Compiler
//
// Compiler Build ID: CL-36424714
// Cuda compilation tools, release 13.0, V13.0.88
// Based on NVVM 20.0.0
//

.version 9.0
.target sm_100
.address_size 64

	// .globl	_Z14matrixMultiplyPfS_S_
// _ZZ14matrixMultiplyPfS_S_E2sA has been demoted
// _ZZ14matrixMultiplyPfS_S_E2sB has been demoted

.visible .entry _Z14matrixMultiplyPfS_S_(
	.param .u64 .ptr .align 1 _Z14matrixMultiplyPfS_S__param_0,
	.param .u64 .ptr .align 1 _Z14matrixMultiplyPfS_S__param_1,
	.param .u64 .ptr .align 1 _Z14matrixMultiplyPfS_S__param_2
)
{
	.reg .pred 	%p<11>;
	.reg .b32 	%r<39>;
	.reg .b32 	%f<108>;
	.reg .b64 	%rd<13>;
	// demoted variable
	.shared .align 4 .b8 _ZZ14matrixMultiplyPfS_S_E2sA[4096];
	// demoted variable
	.shared .align 4 .b8 _ZZ14matrixMultiplyPfS_S_E2sB[4096];
	ld.param.u64 	%rd4, [_Z14matrixMultiplyPfS_S__param_0];
	ld.param.u64 	%rd5, [_Z14matrixMultiplyPfS_S__param_1];
	ld.param.u64 	%rd3, [_Z14matrixMultiplyPfS_S__param_2];
	cvta.to.global.u64 	%rd1, %rd5;
	cvta.to.global.u64 	%rd2, %rd4;
	mov.u32 	%r23, %ntid.y;
	mov.u32 	%r24, %ctaid.y;
	mov.u32 	%r35, %tid.y;
	mad.lo.s32 	%r2, %r23, %r24, %r35;
	mov.u32 	%r25, %ntid.x;
	mov.u32 	%r26, %ctaid.x;
	mul.lo.s32 	%r3, %r25, %r26;
	mov.u32 	%r27, %tid.x;
	add.s32 	%r4, %r3, %r27;
	shl.b32 	%r28, %r35, 7;
	mov.u32 	%r29, _ZZ14matrixMultiplyPfS_S_E2sA;
	add.s32 	%r5, %r29, %r28;
	shl.b32 	%r30, %r27, 2;
	add.s32 	%r6, %r5, %r30;
	mov.u32 	%r31, _ZZ14matrixMultiplyPfS_S_E2sB;
	add.s32 	%r10, %r31, %r30;
	add.s32 	%r7, %r10, %r28;
	sub.s32 	%r8, 2000, %r27;
	mad.lo.s32 	%r9, %r2, 2000, %r27;
	mad.lo.s32 	%r36, %r35, 2000, %r4;
	mov.f32 	%f105, 0f00000000;
	mov.b32 	%r37, 0;
	mov.u32 	%r34, %r9;
	mov.u32 	%r38, %r37;
$L__BB0_1:
	setp.gt.u32 	%p1, %r2, 1999;
	setp.ge.u32 	%p2, %r37, %r8;
	mov.f32 	%f106, 0f00000000;
	or.pred  	%p3, %p1, %p2;
	@%p3 bra 	$L__BB0_3;
	mul.wide.u32 	%rd6, %r34, 4;
	add.s64 	%rd7, %rd2, %rd6;
	ld.global.f32 	%f106, [%rd7];
$L__BB0_3:
	setp.gt.s32 	%p4, %r4, 1999;
	st.shared.f32 	[%r6], %f106;
	setp.gt.u32 	%p5, %r35, 1999;
	mov.f32 	%f107, 0f00000000;
	or.pred  	%p6, %p4, %p5;
	@%p6 bra 	$L__BB0_5;
	mul.wide.u32 	%rd8, %r36, 4;
	add.s64 	%rd9, %rd1, %rd8;
	ld.global.f32 	%f107, [%rd9];
$L__BB0_5:
	st.shared.f32 	[%r7], %f107;
	bar.sync 	0;
	ld.shared.f32 	%f10, [%r5];
	ld.shared.f32 	%f11, [%r10];
	fma.rn.f32 	%f12, %f10, %f11, %f105;
	ld.shared.f32 	%f13, [%r5+4];
	ld.shared.f32 	%f14, [%r10+128];
	fma.rn.f32 	%f15, %f13, %f14, %f12;
	ld.shared.f32 	%f16, [%r5+8];
	ld.shared.f32 	%f17, [%r10+256];
	fma.rn.f32 	%f18, %f16, %f17, %f15;
	ld.shared.f32 	%f19, [%r5+12];
	ld.shared.f32 	%f20, [%r10+384];
	fma.rn.f32 	%f21, %f19, %f20, %f18;
	ld.shared.f32 	%f22, [%r5+16];
	ld.shared.f32 	%f23, [%r10+512];
	fma.rn.f32 	%f24, %f22, %f23, %f21;
	ld.shared.f32 	%f25, [%r5+20];
	ld.shared.f32 	%f26, [%r10+640];
	fma.rn.f32 	%f27, %f25, %f26, %f24;
	ld.shared.f32 	%f28, [%r5+24];
	ld.shared.f32 	%f29, [%r10+768];
	fma.rn.f32 	%f30, %f28, %f29, %f27;
	ld.shared.f32 	%f31, [%r5+28];
	ld.shared.f32 	%f32, [%r10+896];
	fma.rn.f32 	%f33, %f31, %f32, %f30;
	ld.shared.f32 	%f34, [%r5+32];
	ld.shared.f32 	%f35, [%r10+1024];
	fma.rn.f32 	%f36, %f34, %f35, %f33;
	ld.shared.f32 	%f37, [%r5+36];
	ld.shared.f32 	%f38, [%r10+1152];
	fma.rn.f32 	%f39, %f37, %f38, %f36;
	ld.shared.f32 	%f40, [%r5+40];
	ld.shared.f32 	%f41, [%r10+1280];
	fma.rn.f32 	%f42, %f40, %f41, %f39;
	ld.shared.f32 	%f43, [%r5+44];
	ld.shared.f32 	%f44, [%r10+1408];
	fma.rn.f32 	%f45, %f43, %f44, %f42;
	ld.shared.f32 	%f46, [%r5+48];
	ld.shared.f32 	%f47, [%r10+1536];
	fma.rn.f32 	%f48, %f46, %f47, %f45;
	ld.shared.f32 	%f49, [%r5+52];
	ld.shared.f32 	%f50, [%r10+1664];
	fma.rn.f32 	%f51, %f49, %f50, %f48;
	ld.shared.f32 	%f52, [%r5+56];
	ld.shared.f32 	%f53, [%r10+1792];
	fma.rn.f32 	%f54, %f52, %f53, %f51;
	ld.shared.f32 	%f55, [%r5+60];
	ld.shared.f32 	%f56, [%r10+1920];
	fma.rn.f32 	%f57, %f55, %f56, %f54;
	ld.shared.f32 	%f58, [%r5+64];
	ld.shared.f32 	%f59, [%r10+2048];
	fma.rn.f32 	%f60, %f58, %f59, %f57;
	ld.shared.f32 	%f61, [%r5+68];
	ld.shared.f32 	%f62, [%r10+2176];
	fma.rn.f32 	%f63, %f61, %f62, %f60;
	ld.shared.f32 	%f64, [%r5+72];
	ld.shared.f32 	%f65, [%r10+2304];
	fma.rn.f32 	%f66, %f64, %f65, %f63;
	ld.shared.f32 	%f67, [%r5+76];
	ld.shared.f32 	%f68, [%r10+2432];
	fma.rn.f32 	%f69, %f67, %f68, %f66;
	ld.shared.f32 	%f70, [%r5+80];
	ld.shared.f32 	%f71, [%r10+2560];
	fma.rn.f32 	%f72, %f70, %f71, %f69;
	ld.shared.f32 	%f73, [%r5+84];
	ld.shared.f32 	%f74, [%r10+2688];
	fma.rn.f32 	%f75, %f73, %f74, %f72;
	ld.shared.f32 	%f76, [%r5+88];
	ld.shared.f32 	%f77, [%r10+2816];
	fma.rn.f32 	%f78, %f76, %f77, %f75;
	ld.shared.f32 	%f79, [%r5+92];
	ld.shared.f32 	%f80, [%r10+2944];
	fma.rn.f32 	%f81, %f79, %f80, %f78;
	ld.shared.f32 	%f82, [%r5+96];
	ld.shared.f32 	%f83, [%r10+3072];
	fma.rn.f32 	%f84, %f82, %f83, %f81;
	ld.shared.f32 	%f85, [%r5+100];
	ld.shared.f32 	%f86, [%r10+3200];
	fma.rn.f32 	%f87, %f85, %f86, %f84;
	ld.shared.f32 	%f88, [%r5+104];
	ld.shared.f32 	%f89, [%r10+3328];
	fma.rn.f32 	%f90, %f88, %f89, %f87;
	ld.shared.f32 	%f91, [%r5+108];
	ld.shared.f32 	%f92, [%r10+3456];
	fma.rn.f32 	%f93, %f91, %f92, %f90;
	ld.shared.f32 	%f94, [%r5+112];
	ld.shared.f32 	%f95, [%r10+3584];
	fma.rn.f32 	%f96, %f94, %f95, %f93;
	ld.shared.f32 	%f97, [%r5+116];
	ld.shared.f32 	%f98, [%r10+3712];
	fma.rn.f32 	%f99, %f97, %f98, %f96;
	ld.shared.f32 	%f100, [%r5+120];
	ld.shared.f32 	%f101, [%r10+3840];
	fma.rn.f32 	%f102, %f100, %f101, %f99;
	ld.shared.f32 	%f103, [%r5+124];
	ld.shared.f32 	%f104, [%r10+3968];
	fma.rn.f32 	%f105, %f103, %f104, %f102;
	add.s32 	%r38, %r38, 1;
	add.s32 	%r37, %r37, 32;
	add.s32 	%r36, %r36, 64000;
	add.s32 	%r35, %r35, 32;
	add.s32 	%r34, %r34, 32;
	setp.ne.s32 	%p7, %r38, 63;
	@%p7 bra 	$L__BB0_1;
	setp.gt.s32 	%p8, %r4, 1999;
	setp.gt.u32 	%p9, %r2, 1999;
	or.pred  	%p10, %p9, %p8;
	@%p10 bra 	$L__BB0_8;
	add.s32 	%r33, %r9, %r3;
	cvta.to.global.u64 	%rd10, %rd3;
	mul.wide.s32 	%rd11, %r33, 4;
	add.s64 	%rd12, %rd10, %rd11;
	st.global.f32 	[%rd12], %f105;
$L__BB0_8:
	ret;

}


// ===== COMPILED SASS (sm_100) =====

	.target	sm_100

	.elftype	@"ET_EXEC"


//--------------------- .note.nv.tkinfo           --------------------------
	.section	.note.nv.tkinfo,"",@"SHT_NOTE"
	.sectionflags	@"SHF_NOTE_NV_TKINFO"
	.tkinfo
        /*0018*/ 	.word	0x00000002
        /*0030*/ 	.string	""
        /*0030*/ 	.string	"ptxas"
        /*0030*/ 	.string	"Cuda compilation tools, release 13.0, V13.0.88"
        /*0030*/ 	.string	"Build cuda_13.0.r13.0/compiler.36424714_0"
        /*0030*/ 	.string	"-arch sm_100 -m 64 "



//--------------------- .note.nv.cuinfo           --------------------------
	.section	.note.nv.cuinfo,"",@"SHT_NOTE"
	.sectionflags	@"SHF_NOTE_NV_CUINFO"
        /*0018*/ 	.short	0x0002
        /*001a*/ 	.short	0x0064
        /*001c*/ 	.short	0x0082
	.zero		2


//--------------------- .nv.info                  --------------------------
	.section	.nv.info,"",@"SHT_CUDA_INFO"
	.align	4


	//----- nvinfo : EIATTR_REGCOUNT
	.align		4
        /*0000*/ 	.byte	0x04, 0x2f
        /*0002*/ 	.short	(.L_1 - .L_0)
	.align		4
.L_0:
        /*0004*/ 	.word	index@(_Z14matrixMultiplyPfS_S_)
        /*0008*/ 	.word	0x00000020


	//----- nvinfo : EIATTR_FRAME_SIZE
	.align		4
.L_1:
        /*000c*/ 	.byte	0x04, 0x11
        /*000e*/ 	.short	(.L_3 - .L_2)
	.align		4
.L_2:
        /*0010*/ 	.word	index@(_Z14matrixMultiplyPfS_S_)
        /*0014*/ 	.word	0x00000000


	//----- nvinfo : EIATTR_MIN_STACK_SIZE
	.align		4
.L_3:
        /*0018*/ 	.byte	0x04, 0x12
        /*001a*/ 	.short	(.L_5 - .L_4)
	.align		4
.L_4:
        /*001c*/ 	.word	index@(_Z14matrixMultiplyPfS_S_)
        /*0020*/ 	.word	0x00000000
.L_5:


//--------------------- .nv.compat                --------------------------
	.section	.nv.compat,"",@"SHT_CUDA_COMPAT_INFO"
	.align	4
        /*0000*/ 	.byte	0x02, 0x09, 0x00, 0x00, 0x02, 0x02, 0x01, 0x00, 0x02, 0x05, 0x05, 0x00, 0x03, 0x07, 0x01, 0x01
        /*0010*/ 	.byte	0x02, 0x03, 0x00, 0x00, 0x02, 0x06, 0x01, 0x00, 0x04, 0x0b, 0x08, 0x00, 0x09, 0x00, 0x00, 0x00
        /*0020*/ 	.byte	0x00, 0x00, 0x00, 0x00


//--------------------- .nv.info._Z14matrixMultiplyPfS_S_ --------------------------
	.section	.nv.info._Z14matrixMultiplyPfS_S_,"",@"SHT_CUDA_INFO"
	.sectionflags	@""
	.align	4


	//----- nvinfo : EIATTR_CUDA_API_VERSION
	.align		4
        /*0000*/ 	.byte	0x04, 0x37
        /*0002*/ 	.short	(.L_7 - .L_6)
.L_6:
        /*0004*/ 	.word	0x00000082


	//----- nvinfo : EIATTR_KPARAM_INFO
	.align		4
.L_7:
        /*0008*/ 	.byte	0x04, 0x17
        /*000a*/ 	.short	(.L_9 - .L_8)
.L_8:
        /*000c*/ 	.word	0x00000000
        /*0010*/ 	.short	0x0002
        /*0012*/ 	.short	0x0010
        /*0014*/ 	.byte	0x00, 0xf5, 0x21, 0x00


	//----- nvinfo : EIATTR_KPARAM_INFO
	.align		4
.L_9:
        /*0018*/ 	.byte	0x04, 0x17
        /*001a*/ 	.short	(.L_11 - .L_10)
.L_10:
        /*001c*/ 	.word	0x00000000
        /*0020*/ 	.short	0x0001
        /*0022*/ 	.short	0x0008
        /*0024*/ 	.byte	0x00, 0xf5, 0x21, 0x00


	//----- nvinfo : EIATTR_KPARAM_INFO
	.align		4
.L_11:
        /*0028*/ 	.byte	0x04, 0x17
        /*002a*/ 	.short	(.L_13 - .L_12)
.L_12:
        /*002c*/ 	.word	0x00000000
        /*0030*/ 	.short	0x0000
        /*0032*/ 	.short	0x0000
        /*0034*/ 	.byte	0x00, 0xf5, 0x21, 0x00


	//----- nvinfo : EIATTR_SPARSE_MMA_MASK
	.align		4
.L_13:
        /*0038*/ 	.byte	0x03, 0x50
        /*003a*/ 	.short	0x0000


	//----- nvinfo : EIATTR_MAXREG_COUNT
	.align		4
        /*003c*/ 	.byte	0x03, 0x1b
        /*003e*/ 	.short	0x00ff


	//----- nvinfo : EIATTR_NUM_BARRIERS
	.align		4
        /*0040*/ 	.byte	0x02, 0x4c
        /*0042*/ 	.byte	0x01
	.zero		1


	//----- nvinfo : EIATTR_MERCURY_ISA_VERSION
	.align		4
        /*0044*/ 	.byte	0x03, 0x5f
        /*0046*/ 	.short	0x0101


	//----- nvinfo : EIATTR_VRC_CTA_INIT_COUNT
	.align		4
        /*0048*/ 	.byte	0x02, 0x4a
	.zero		1
	.zero		1


	//----- nvinfo : EIATTR_EXIT_INSTR_OFFSETS
	.align		4
        /*004c*/ 	.byte	0x04, 0x1c
        /*004e*/ 	.short	(.L_15 - .L_14)


	//   ....[0]....
.L_14:
        /*0050*/ 	.word	0x000007b0


	//   ....[1]....
        /*0054*/ 	.word	0x00000800


	//----- nvinfo : EIATTR_CBANK_PARAM_SIZE
	.align		4
.L_15:
        /*0058*/ 	.byte	0x03, 0x19
        /*005a*/ 	.short	0x0018


	//----- nvinfo : EIATTR_PARAM_CBANK
	.align		4
        /*005c*/ 	.byte	0x04, 0x0a
        /*005e*/ 	.short	(.L_17 - .L_16)
	.align		4
.L_16:
        /*0060*/ 	.word	index@(.nv.constant0._Z14matrixMultiplyPfS_S_)
        /*0064*/ 	.short	0x0380
        /*0066*/ 	.short	0x0018


	//----- nvinfo : EIATTR_SW_WAR
	.align		4
.L_17:
        /*0068*/ 	.byte	0x04, 0x36
        /*006a*/ 	.short	(.L_19 - .L_18)
.L_18:
        /*006c*/ 	.word	0x00000008
.L_19:


//--------------------- .nv.callgraph             --------------------------
	.section	.nv.callgraph,"",@"SHT_CUDA_CALLGRAPH"
	.align	4
	.sectionentsize	8
	.align		4
        /*0000*/ 	.word	0x00000000
	.align		4
        /*0004*/ 	.word	0xffffffff
	.align		4
        /*0008*/ 	.word	0x00000000
	.align		4
        /*000c*/ 	.word	0xfffffffe
	.align		4
        /*0010*/ 	.word	0x00000000
	.align		4
        /*0014*/ 	.word	0xfffffffd
	.align		4
        /*0018*/ 	.word	0x00000000
	.align		4
        /*001c*/ 	.word	0xfffffffc


//--------------------- .text._Z14matrixMultiplyPfS_S_ --------------------------
	.section	.text._Z14matrixMultiplyPfS_S_,"ax",@progbits
	.align	128
        .global         _Z14matrixMultiplyPfS_S_
        .type           _Z14matrixMultiplyPfS_S_,@function
        .size           _Z14matrixMultiplyPfS_S_,(.L_x_2 - _Z14matrixMultiplyPfS_S_)
        .other          _Z14matrixMultiplyPfS_S_,@"STO_CUDA_ENTRY STV_DEFAULT"
_Z14matrixMultiplyPfS_S_:
.text._Z14matrixMultiplyPfS_S_:
[----:B------:R-:W-:Y:S01]  /*0000*/  LDC R1, c[0x0][0x37c] ;  /* 0x0000df00ff017b82 */ /* 0x000fe20000000800 */
[----:B------:R-:W0:Y:S07]  /*0010*/  S2R R3, SR_CTAID.Y ;  /* 0x0000000000037919 */ /* 0x000e2e0000002600 */
[----:B------:R-:W1:Y:S01]  /*0020*/  S2UR UR5, SR_CgaCtaId ;  /* 0x00000000000579c3 */ /* 0x000e620000008800 */
[----:B------:R-:W0:Y:S01]  /*0030*/  LDCU UR9, c[0x0][0x364] ;  /* 0x00006c80ff0977ac */ /* 0x000e220008000800 */
[----:B------:R-:W-:Y:S01]  /*0040*/  HFMA2 R21, -RZ, RZ, 0, 0 ;  /* 0x00000000ff157431 */ /* 0x000fe200000001ff */
[----:B------:R-:W0:Y:S01]  /*0050*/  S2R R2, SR_TID.Y ;  /* 0x0000000000027919 */ /* 0x000e220000002200 */
[----:B------:R-:W2:Y:S01]  /*0060*/  LDCU UR6, c[0x0][0x360] ;  /* 0x00006c00ff0677ac */ /* 0x000ea20008000800 */
[----:B------:R-:W3:Y:S03]  /*0070*/  S2R R16, SR_TID.X ;  /* 0x0000000000107919 */ /* 0x000ee60000002100 */
[----:B------:R-:W2:Y:S01]  /*0080*/  S2UR UR7, SR_CTAID.X ;  /* 0x00000000000779c3 */ /* 0x000ea20000002500 */
[----:B------:R-:W-:Y:S01]  /*0090*/  UMOV UR4, 0x400 ;  /* 0x0000040000047882 */ /* 0x000fe20000000000 */
[----:B------:R-:W4:Y:S01]  /*00a0*/  LDCU.64 UR10, c[0x0][0x358] ;  /* 0x00006b00ff0a77ac */ /* 0x000f220008000a00 */
[----:B-1----:R-:W-:-:S02]  /*00b0*/  ULEA UR8, UR5, UR4, 0x18 ;  /* 0x0000000405087291 */ /* 0x002fc4000f8ec0ff */
[----:B------:R-:W-:-:S04]  /*00c0*/  UIADD3 UR4, UPT, UPT, UR4, 0x1000, URZ ;  /* 0x0000100004047890 */ /* 0x000fc8000fffe0ff */
[----:B------:R-:W-:Y:S02]  /*00d0*/  ULEA UR4, UR5, UR4, 0x18 ;  /* 0x0000000405047291 */ /* 0x000fe4000f8ec0ff */
[----:B--2---:R-:W-:Y:S01]  /*00e0*/  UIMAD UR6, UR6, UR7, URZ ;  /* 0x00000007060672a4 */ /* 0x004fe2000f8e02ff */
[----:B------:R-:W-:Y:S01]  /*00f0*/  UMOV UR5, URZ ;  /* 0x000000ff00057c82 */ /* 0x000fe20008000000 */
[----:B0-----:R-:W-:Y:S01]  /*0100*/  IMAD R18, R3, UR9, R2 ;  /* 0x0000000903127c24 */ /* 0x001fe2000f8e0202 */
[----:B------:R-:W-:-:S03]  /*0110*/  LEA R17, R2, UR8, 0x7 ;  /* 0x0000000802117c11 */ /* 0x000fc6000f8e38ff */
[----:B---3--:R-:W-:Y:S01]  /*0120*/  IMAD R3, R18, 0x7d0, R16 ;  /* 0x000007d012037824 */ /* 0x008fe200078e0210 */
[C---:B------:R-:W-:Y:S02]  /*0130*/  IADD3 R19, PT, PT, R16.reuse, UR6, RZ ;  /* 0x0000000610137c10 */ /* 0x040fe4000fffe0ff */
[C---:B------:R-:W-:Y:S01]  /*0140*/  LEA R7, R16.reuse, UR4, 0x2 ;  /* 0x0000000410077c11 */ /* 0x040fe2000f8e10ff */
[----:B------:R-:W-:Y:S01]  /*0150*/  UMOV UR4, URZ ;  /* 0x000000ff00047c82 */ /* 0x000fe20008000000 */
[----:B------:R-:W-:Y:S01]  /*0160*/  IADD3 R5, PT, PT, -R16, 0x7d0, RZ ;  /* 0x000007d010057810 */ /* 0x000fe20007ffe1ff */
[----:B------:R-:W-:Y:S01]  /*0170*/  IMAD R4, R2, 0x7d0, R19 ;  /* 0x000007d002047824 */ /* 0x000fe200078e0213 */
[----:B------:R-:W-:Y:S02]  /*0180*/  LEA R16, R16, R17, 0x2 ;  /* 0x0000001110107211 */ /* 0x000fe400078e10ff */
[----:B------:R-:W-:Y:S02]  /*0190*/  MOV R0, R3 ;  /* 0x0000000300007202 */ /* 0x000fe40000000f00 */
[----:B----4-:R-:W-:-:S07]  /*01a0*/  LEA R6, R2, R7, 0x7 ;  /* 0x0000000702067211 */ /* 0x010fce00078e38ff */
.L_x_0:
[----:B------:R-:W-:Y:S02]  /*01b0*/  ISETP.LE.U32.AND P1, PT, R5, UR4, PT ;  /* 0x0000000405007c0c */ /* 0x000fe4000bf23070 */
[----:B------:R-:W-:Y:S02]  /*01c0*/  ISETP.GT.U32.AND P0, PT, R2, 0x7cf, PT ;  /* 0x000007cf0200780c */ /* 0x000fe40003f04070 */
[----:B------:R-:W-:Y:S02]  /*01d0*/  ISETP.GT.U32.OR P1, PT, R18, 0x7cf, P1 ;  /* 0x000007cf1200780c */ /* 0x000fe40000f24470 */
[----:B------:R-:W-:Y:S02]  /*01e0*/  ISETP.GT.OR P0, PT, R19, 0x7cf, P0 ;  /* 0x000007cf1300780c */ /* 0x000fe40000704670 */
[----:B------:R-:W-:Y:S02]  /*01f0*/  MOV R29, RZ ;  /* 0x000000ff001d7202 */ /* 0x000fe40000000f00 */
[----:B------:R-:W-:-:S07]  /*0200*/  MOV R24, RZ ;  /* 0x000000ff00187202 */ /* 0x000fce0000000f00 */
[----:B------:R-:W0:Y:S08]  /*0210*/  @!P1 LDC.64 R10, c[0x0][0x380] ;  /* 0x0000e000ff0a9b82 */ /* 0x000e300000000a00 */
[----:B------:R-:W1:Y:S01]  /*0220*/  @!P0 LDC.64 R8, c[0x0][0x388] ;  /* 0x0000e200ff088b82 */ /* 0x000e620000000a00 */
[----:B0-----:R-:W-:-:S05]  /*0230*/  @!P1 IMAD.WIDE.U32 R10, R0, 0x4, R10 ;  /* 0x00000004000a9825 */ /* 0x001fca00078e000a */
[----:B------:R-:W2:Y:S01]  /*0240*/  @!P1 LDG.E R29, desc[UR10][R10.64] ;  /* 0x0000000a0a1d9981 */ /* 0x000ea2000c1e1900 */
[----:B-1----:R-:W-:-:S05]  /*0250*/  @!P0 IMAD.WIDE.U32 R22, R4, 0x4, R8 ;  /* 0x0000000404168825 */ /* 0x002fca00078e0008 */
[----:B------:R-:W3:Y:S01]  /*0260*/  @!P0 LDG.E R24, desc[UR10][R22.64] ;  /* 0x0000000a16188981 */ /* 0x000ee2000c1e1900 */
[----:B------:R-:W-:-:S04]  /*0270*/  UIADD3 UR5, UPT, UPT, UR5, 0x1, URZ ;  /* 0x0000000105057890 */ /* 0x000fc8000fffe0ff */
[----:B------:R-:W-:Y:S01]  /*0280*/  UISETP.NE.AND UP0, UPT, UR5, 0x3f, UPT ;  /* 0x0000003f0500788c */ /* 0x000fe2000bf05270 */
[----:B------:R-:W-:Y:S01]  /*0290*/  IADD3 R2, PT, PT, R2, 0x20, RZ ;  /* 0x0000002002027810 */ /* 0x000fe20007ffe0ff */
[----:B--2---:R-:W-:Y:S04]  /*02a0*/  STS [R16], R29 ;  /* 0x0000001d10007388 */ /* 0x004fe80000000800 */
[----:B---3--:R-:W-:Y:S01]  /*02b0*/  STS [R6], R24 ;  /* 0x0000001806007388 */ /* 0x008fe20000000800 */
[----:B------:R-:W-:Y:S06]  /*02c0*/  BAR.SYNC.DEFER_BLOCKING 0x0 ;  /* 0x0000000000007b1d */ /* 0x000fec0000010000 */
[----:B------:R-:W-:Y:S04]  /*02d0*/  LDS R28, [R7] ;  /* 0x00000000071c7984 */ /* 0x000fe80000000800 */
[----:B------:R-:W0:Y:S04]  /*02e0*/  LDS.128 R12, [R17] ;  /* 0x00000000110c7984 */ /* 0x000e280000000c00 */
[----:B------:R-:W1:Y:S04]  /*02f0*/  LDS R23, [R7+0x80] ;  /* 0x0000800007177984 */ /* 0x000e680000000800 */
[----:B------:R-:W2:Y:S04]  /*0300*/  LDS R27, [R7+0x100] ;  /* 0x00010000071b7984 */ /* 0x000ea80000000800 */
[----:B------:R-:W3:Y:S04]  /*0310*/  LDS R26, [R7+0x180] ;  /* 0x00018000071a7984 */ /* 0x000ee80000000800 */
[----:B------:R-:W-:Y:S04]  /*0320*/  LDS R25, [R7+0x200] ;  /* 0x0002000007197984 */ /* 0x000fe80000000800 */
[----:B------:R-:W4:Y:S04]  /*0330*/  LDS.128 R8, [R17+0x10] ;  /* 0x0000100011087984 */ /* 0x000f280000000c00 */
[----:B------:R-:W5:Y:S04]  /*0340*/  LDS R20, [R7+0x280] ;  /* 0x0002800007147984 */ /* 0x000f680000000800 */
[----:B------:R-:W-:Y:S04]  /*0350*/  LDS R24, [R7+0x380] ;  /* 0x0003800007187984 */ /* 0x000fe80000000800 */
[----:B------:R-:W-:Y:S01]  /*0360*/  LDS R22, [R7+0x480] ;  /* 0x0004800007167984 */ /* 0x000fe20000000800 */
[----:B0-----:R-:W-:-:S03]  /*0370*/  FFMA R12, R12, R28, R21 ;  /* 0x0000001c0c0c7223 */ /* 0x001fc60000000015 */
[----:B------:R-:W0:Y:S01]  /*0380*/  LDS R21, [R7+0x300] ;  /* 0x0003000007157984 */ /* 0x000e220000000800 */
[----:B-1----:R-:W-:-:S03]  /*0390*/  FFMA R12, R23, R13, R12 ;  /* 0x0000000d170c7223 */ /* 0x002fc6000000000c */
[----:B------:R-:W-:Y:S01]  /*03a0*/  LDS R23, [R7+0x400] ;  /* 0x0004000007177984 */ /* 0x000fe20000000800 */
[----:B--2---:R-:W-:-:S04]  /*03b0*/  FFMA R27, R27, R14, R12 ;  /* 0x0000000e1b1b7223 */ /* 0x004fc8000000000c */
[----:B---3--:R-:W-:Y:S02]  /*03c0*/  FFMA R27, R26, R15, R27 ;  /* 0x0000000f1a1b7223 */ /* 0x008fe4000000001b */
[----:B------:R-:W1:Y:S04]  /*03d0*/  LDS.128 R12, [R17+0x20] ;  /* 0x00002000110c7984 */ /* 0x000e680000000c00 */
[----:B------:R-:W-:Y:S01]  /*03e0*/  LDS R26, [R7+0x580] ;  /* 0x00058000071a7984 */ /* 0x000fe20000000800 */
[----:B----4-:R-:W-:-:S03]  /*03f0*/  FFMA R27, R8, R25, R27 ;  /* 0x00000019081b7223 */ /* 0x010fc6000000001b */
[----:B------:R-:W2:Y:S01]  /*0400*/  LDS R25, [R7+0x500] ;  /* 0x0005000007197984 */ /* 0x000ea20000000800 */
[----:B-----5:R-:W-:-:S04]  /*0410*/  FFMA R20, R20, R9, R27 ;  /* 0x0000000914147223 */ /* 0x020fc8000000001b */
[----:B0-----:R-:W-:Y:S02]  /*0420*/  FFMA R21, R21, R10, R20 ;  /* 0x0000000a15157223 */ /* 0x001fe40000000014 */
[----:B------:R-:W-:Y:S02]  /*0430*/  LDS R20, [R7+0x680] ;  /* 0x0006800007147984 */ /* 0x000fe40000000800 */
[----:B------:R-:W-:Y:S02]  /*0440*/  FFMA R27, R24, R11, R21 ;  /* 0x0000000b181b7223 */ /* 0x000fe40000000015 */
[----:B------:R-:W-:Y:S04]  /*0450*/  LDS R21, [R7+0x600] ;  /* 0x0006000007157984 */ /* 0x000fe80000000800 */
[----:B------:R-:W0:Y:S01]  /*0460*/  LDS.128 R8, [R17+0x30] ;  /* 0x0000300011087984 */ /* 0x000e220000000c00 */
[----:B-1----:R-:W-:-:S03]  /*0470*/  FFMA R27, R12, R23, R27 ;  /* 0x000000170c1b7223 */ /* 0x002fc6000000001b */
[----:B------:R-:W1:Y:S01]  /*0480*/  LDS R23, [R7+0x700] ;  /* 0x0007000007177984 */ /* 0x000e620000000800 */
[----:B------:R-:W-:-:S03]  /*0490*/  FFMA R22, R22, R13, R27 ;  /* 0x0000000d16167223 */ /* 0x000fc6000000001b */
[----:B------:R-:W3:Y:S01]  /*04a0*/  LDS R24, [R7+0x780] ;  /* 0x0007800007187984 */ /* 0x000ee20000000800 */
[----:B--2---:R-:W-:-:S03]  /*04b0*/  FFMA R25, R25, R14, R22 ;  /* 0x0000000e19197223 */ /* 0x004fc60000000016 */
[----:B------:R-:W-:Y:S01]  /*04c0*/  LDS R22, [R7+0x880] ;  /* 0x0008800007167984 */ /* 0x000fe20000000800 */
[----:B------:R-:W-:-:S03]  /*04d0*/  FFMA R27, R26, R15, R25 ;  /* 0x0000000f1a1b7223 */ /* 0x000fc60000000019 */
[----:B------:R-:W-:Y:S04]  /*04e0*/  LDS R25, [R7+0x800] ;  /* 0x0008000007197984 */ /* 0x000fe80000000800 */
[----:B------:R-:W2:Y:S04]  /*04f0*/  LDS.128 R12, [R17+0x40] ;  /* 0x00004000110c7984 */ /* 0x000ea80000000c00 */
[----:B------:R-:W-:Y:S01]  /*0500*/  LDS R26, [R7+0x980] ;  /* 0x00098000071a7984 */ /* 0x000fe20000000800 */
[----:B0-----:R-:W-:-:S03]  /*0510*/  FFMA R27, R8, R21, R27 ;  /* 0x00000015081b7223 */ /* 0x001fc6000000001b */
[----:B------:R-:W0:Y:S01]  /*0520*/  LDS R21, [R7+0x900] ;  /* 0x0009000007157984 */ /* 0x000e220000000800 */
[----:B------:R-:W-:-:S04]  /*0530*/  FFMA R20, R20, R9, R27 ;  /* 0x0000000914147223 */ /* 0x000fc8000000001b */
[----:B-1----:R-:W-:Y:S02]  /*0540*/  FFMA R23, R23, R10, R20 ;  /* 0x0000000a17177223 */ /* 0x002fe40000000014 */
[----:B------:R-:W-:Y:S02]  /*0550*/  LDS R20, [R7+0xa80] ;  /* 0x000a800007147984 */ /* 0x000fe40000000800 */
[----:B---3--:R-:W-:Y:S02]  /*0560*/  FFMA R27, R24, R11, R23 ;  /* 0x0000000b181b7223 */ /* 0x008fe40000000017 */
[----:B------:R-:W-:Y:S04]  /*0570*/  LDS R23, [R7+0xa00] ;  /* 0x000a000007177984 */ /* 0x000fe80000000800 */
[----:B------:R-:W1:Y:S01]  /*0580*/  LDS.128 R8, [R17+0x50] ;  /* 0x0000500011087984 */ /* 0x000e620000000c00 */
[----:B--2---:R-:W-:-:S03]  /*0590*/  FFMA R27, R12, R25, R27 ;  /* 0x000000190c1b7223 */ /* 0x004fc6000000001b */
[----:B------:R-:W2:Y:S01]  /*05a0*/  LDS R25, [R7+0xb00] ;  /* 0x000b000007197984 */ /* 0x000ea20000000800 */
[----:B------:R-:W-:-:S03]  /*05b0*/  FFMA R12, R22, R13, R27 ;  /* 0x0000000d160c7223 */ /* 0x000fc6000000001b */
[----:B------:R-:W3:Y:S04]  /*05c0*/  LDS R22, [R7+0xb80] ;  /* 0x000b800007167984 */ /* 0x000ee80000000800 */
[----:B------:R-:W-:Y:S01]  /*05d0*/  LDS R24, [R7+0xc80] ;  /* 0x000c800007187984 */ /* 0x000fe20000000800 */
[----:B0-----:R-:W-:-:S04]  /*05e0*/  FFMA R21, R21, R14, R12 ;  /* 0x0000000e15157223 */ /* 0x001fc8000000000c */
[----:B------:R-:W-:Y:S02]  /*05f0*/  FFMA R27, R26, R15, R21 ;  /* 0x0000000f1a1b7223 */ /* 0x000fe40000000015 */
[----:B------:R-:W-:Y:S04]  /*0600*/  LDS R21, [R7+0xc00] ;  /* 0x000c000007157984 */ /* 0x000fe80000000800 */
[----:B------:R-:W0:Y:S01]  /*0610*/  LDS.128 R12, [R17+0x60] ;  /* 0x00006000110c7984 */ /* 0x000e220000000c00 */
[----:B-1----:R-:W-:-:S04]  /*0620*/  FFMA R23, R8, R23, R27 ;  /* 0x0000001708177223 */ /* 0x002fc8000000001b */
[----:B------:R-:W-:Y:S02]  /*0630*/  FFMA R20, R20, R9, R23 ;  /* 0x0000000914147223 */ /* 0x000fe40000000017 */
[----:B------:R-:W1:Y:S02]  /*0640*/  LDS R23, [R7+0xd00] ;  /* 0x000d000007177984 */ /* 0x000e640000000800 */
[----:B--2---:R-:W-:Y:S02]  /*0650*/  FFMA R25, R25, R10, R20 ;  /* 0x0000000a19197223 */ /* 0x004fe40000000014 */
[----:B------:R-:W2:Y:S02]  /*0660*/  LDS R20, [R7+0xd80] ;  /* 0x000d800007147984 */ /* 0x000ea40000000800 */
[----:B---3--:R-:W-:Y:S02]  /*0670*/  FFMA R27, R22, R11, R25 ;  /* 0x0000000b161b7223 */ /* 0x008fe40000000019 */
[----:B------:R-:W-:Y:S04]  /*0680*/  LDS R25, [R7+0xe00] ;  /* 0x000e000007197984 */ /* 0x000fe80000000800 */
[----:B------:R-:W3:Y:S04]  /*0690*/  LDS.128 R8, [R17+0x70] ;  /* 0x0000700011087984 */ /* 0x000ee80000000c00 */
[----:B------:R-:W4:Y:S01]  /*06a0*/  LDS R22, [R7+0xe80] ;  /* 0x000e800007167984 */ /* 0x000f220000000800 */
[----:B0-----:R-:W-:-:S03]  /*06b0*/  FFMA R27, R12, R21, R27 ;  /* 0x000000150c1b7223 */ /* 0x001fc6000000001b */
[----:B------:R-:W0:Y:S04]  /*06c0*/  LDS R21, [R7+0xf00] ;  /* 0x000f000007157984 */ /* 0x000e280000000800 */
[----:B------:R-:W5:Y:S01]  /*06d0*/  LDS R12, [R7+0xf80] ;  /* 0x000f8000070c7984 */ /* 0x000f620000000800 */
[----:B------:R-:W-:-:S04]  /*06e0*/  FFMA R24, R24, R13, R27 ;  /* 0x0000000d18187223 */ /* 0x000fc8000000001b */
[----:B-1----:R-:W-:-:S04]  /*06f0*/  FFMA R23, R23, R14, R24 ;  /* 0x0000000e17177223 */ /* 0x002fc80000000018 */
[----:B--2---:R-:W-:-:S04]  /*0700*/  FFMA R15, R20, R15, R23 ;  /* 0x0000000f140f7223 */ /* 0x004fc80000000017 */
[----:B---3--:R-:W-:-:S04]  /*0710*/  FFMA R15, R8, R25, R15 ;  /* 0x00000019080f7223 */ /* 0x008fc8000000000f */
[----:B----4-:R-:W-:Y:S01]  /*0720*/  FFMA R22, R22, R9, R15 ;  /* 0x0000000916167223 */ /* 0x010fe2000000000f */
[----:B------:R-:W-:Y:S02]  /*0730*/  IADD3 R0, PT, PT, R0, 0x20, RZ ;  /* 0x0000002000007810 */ /* 0x000fe40007ffe0ff */
[----:B------:R-:W-:Y:S01]  /*0740*/  IADD3 R4, PT, PT, R4, 0xfa00, RZ ;  /* 0x0000fa0004047810 */ /* 0x000fe20007ffe0ff */
[----:B------:R-:W-:Y:S01]  /*0750*/  UIADD3 UR4, UPT, UPT, UR4, 0x20, URZ ;  /* 0x0000002004047890 */ /* 0x000fe2000fffe0ff */
[----:B0-----:R-:W-:-:S04]  /*0760*/  FFMA R21, R21, R10, R22 ;  /* 0x0000000a15157223 */ /* 0x001fc80000000016 */
[----:B-----5:R-:W-:Y:S01]  /*0770*/  FFMA R21, R12, R11, R21 ;  /* 0x0000000b0c157223 */ /* 0x020fe20000000015 */
[----:B------:R-:W-:Y:S06]  /*0780*/  BRA.U UP0, `(.L_x_0) ;  /* 0xfffffff900887547 */ /* 0x000fec000b83ffff */
[----:B------:R-:W-:-:S04]  /*0790*/  ISETP.GT.AND P0, PT, R19, 0x7cf, PT ;  /* 0x000007cf1300780c */ /* 0x000fc80003f04270 */
[----:B------:R-:W-:-:S13]  /*07a0*/  ISETP.GT.U32.OR P0, PT, R18, 0x7cf, P0 ;  /* 0x000007cf1200780c */ /* 0x000fda0000704470 */
[----:B------:R-:W-:Y:S05]  /*07b0*/  @P0 EXIT ;  /* 0x000000000000094d */ /* 0x000fea0003800000 */
[----:B------:R-:W0:Y:S01]  /*07c0*/  LDC.64 R4, c[0x0][0x390] ;  /* 0x0000e400ff047b82 */ /* 0x000e220000000a00 */
[----:B------:R-:W-:-:S05]  /*07d0*/  IADD3 R3, PT, PT, R3, UR6, RZ ;  /* 0x0000000603037c10 */ /* 0x000fca000fffe0ff */
[----:B0-----:R-:W-:-:S05]  /*07e0*/  IMAD.WIDE R2, R3, 0x4, R4 ;  /* 0x0000000403027825 */ /* 0x001fca00078e0204 */
[----:B------:R-:W-:Y:S01]  /*07f0*/  STG.E desc[UR10][R2.64], R21 ;  /* 0x0000001502007986 */ /* 0x000fe2000c10190a */
[----:B------:R-:W-:Y:S05]  /*0800*/  EXIT ;  /* 0x000000000000794d */ /* 0x000fea0003800000 */
.L_x_1:
[----:B------:R-:W-:-:S00]  /*0810*/  BRA `(.L_x_1) ;  /* 0xfffffffc00fc7947 */ /* 0x000fc0000383ffff */
[----:B------:R-:W-:-:S00]  /*0820*/  NOP ;  /* 0x0000000000007918 */ /* 0x000fc00000000000 */
        /* <DEDUP_REMOVED lines=13> */
.L_x_2:


//--------------------- .nv.shared._Z14matrixMultiplyPfS_S_ --------------------------
	.section	.nv.shared._Z14matrixMultiplyPfS_S_,"aw",@nobits
	.sectionflags	@""
	.align	4
.nv.shared._Z14matrixMultiplyPfS_S_:
	.zero		9216


//--------------------- .nv.shared.reserved.0     --------------------------
	.section	.nv.shared.reserved.0,"aw",@nobits
	.weak		__nv_reservedSMEM_offset_0_alias
	.size		__nv_reservedSMEM_offset_0_alias, 0, 64
	.other		__nv_reservedSMEM_offset_0_alias,@"STO_CUDA_RESERVED_SHARED STV_DEFAULT"
__nv_reservedSMEM_offset_0_alias:
	.zero		0
	.zero		64


//--------------------- .nv.constant0._Z14matrixMultiplyPfS_S_ --------------------------
	.section	.nv.constant0._Z14matrixMultiplyPfS_S_,"a",@progbits
	.sectionflags	@""
	.align	4
.nv.constant0._Z14matrixMultiplyPfS_S_:
	.zero		920


//--------------------- SYMBOLS --------------------------

	.type		.nv.reservedSmem.offset0,@object
	.size		.nv.reservedSmem.offset0,0x4
	.type		.nv.reservedSmem.cap,@object
	.size		.nv.reservedSmem.cap,0x4
